	.headerflags	@"EF_CUDA_TEXMODE_UNIFIED EF_CUDA_64BIT_ADDRESS EF_CUDA_ACCELERATORS EF_CUDA_SM90 EF_CUDA_VIRTUAL_SM(EF_CUDA_SM90)"
	.elftype	@"ET_EXEC"


//--------------------- .nv.info                  --------------------------
	.section	.nv.info,"",@"SHT_CUDA_INFO"
	.align	4


	//----- nvinfo : EIATTR_REGCOUNT
	.align		4
        /*0000*/ 	.byte	0x04, 0x2f
        /*0002*/ 	.short	(.L_1 - .L_0)
	.align		4
.L_0:
        /*0004*/ 	.word	index@(triton_poi_fused_max_pool2d_with_indices_23)
        /*0008*/ 	.word	0x00000020


	//----- nvinfo : EIATTR_MIN_STACK_SIZE
	.align		4
.L_1:
        /*000c*/ 	.byte	0x04, 0x12
        /*000e*/ 	.short	(.L_3 - .L_2)
	.align		4
.L_2:
        /*0010*/ 	.word	index@(triton_poi_fused_max_pool2d_with_indices_23)
        /*0014*/ 	.word	0x00000000


	//----- nvinfo : EIATTR_FRAME_SIZE
	.align		4
.L_3:
        /*0018*/ 	.byte	0x04, 0x11
        /*001a*/ 	.short	(.L_5 - .L_4)
	.align		4
.L_4:
        /*001c*/ 	.word	index@(triton_poi_fused_max_pool2d_with_indices_23)
        /*0020*/ 	.word	0x00000000


	//----- nvinfo : EIATTR_MIN_STACK_SIZE
	.align		4
.L_5:
        /*0024*/ 	.byte	0x04, 0x12
        /*0026*/ 	.short	(.L_7 - .L_6)
	.align		4
.L_6:
        /*0028*/ 	.word	index@(triton_poi_fused_max_pool2d_with_indices_23)
        /*002c*/ 	.word	0x00000000
.L_7:


//--------------------- .nv.info.triton_poi_fused_max_pool2d_with_indices_23 --------------------------
	.section	.nv.info.triton_poi_fused_max_pool2d_with_indices_23,"",@"SHT_CUDA_INFO"
	.sectionflags	@""
	.align	4


	//----- nvinfo : EIATTR_CUDA_API_VERSION
	.align		4
        /*0000*/ 	.byte	0x04, 0x37
        /*0002*/ 	.short	(.L_9 - .L_8)
.L_8:
        /*0004*/ 	.word	0x0000007c


	//----- nvinfo : EIATTR_KPARAM_INFO
	.align		4
.L_9:
        /*0008*/ 	.byte	0x04, 0x17
        /*000a*/ 	.short	(.L_11 - .L_10)
.L_10:
        /*000c*/ 	.word	0x00000000
        /*0010*/ 	.short	0x0003
        /*0012*/ 	.short	0x0018
        /*0014*/ 	.byte	0x00, 0xf0, 0x11, 0x00


	//----- nvinfo : EIATTR_KPARAM_INFO
	.align		4
.L_11:
        /*0018*/ 	.byte	0x04, 0x17
        /*001a*/ 	.short	(.L_13 - .L_12)
.L_12:
        /*001c*/ 	.word	0x00000000
        /*0020*/ 	.short	0x0002
        /*0022*/ 	.short	0x0010
        /*0024*/ 	.byte	0x00, 0xf4, 0x21, 0x00


	//----- nvinfo : EIATTR_KPARAM_INFO
	.align		4
.L_13:
        /*0028*/ 	.byte	0x04, 0x17
        /*002a*/ 	.short	(.L_15 - .L_14)
.L_14:
        /*002c*/ 	.word	0x00000000
        /*0030*/ 	.short	0x0001
        /*0032*/ 	.short	0x0008
        /*0034*/ 	.byte	0x00, 0xf4, 0x21, 0x00


	//----- nvinfo : EIATTR_KPARAM_INFO
	.align		4
.L_15:
        /*0038*/ 	.byte	0x04, 0x17
        /*003a*/ 	.short	(.L_17 - .L_16)
.L_16:
        /*003c*/ 	.word	0x00000000
        /*0040*/ 	.short	0x0000
        /*0042*/ 	.short	0x0000
        /*0044*/ 	.byte	0x00, 0xf4, 0x21, 0x00


	//----- nvinfo : EIATTR_SPARSE_MMA_MASK
	.align		4
.L_17:
        /*0048*/ 	.byte	0x03, 0x50
        /*004a*/ 	.short	0x0000


	//----- nvinfo : EIATTR_MAXREG_COUNT
	.align		4
        /*004c*/ 	.byte	0x03, 0x1b
        /*004e*/ 	.short	0x00ff


	//----- nvinfo : EIATTR_EXIT_INSTR_OFFSETS
	.align		4
        /*0050*/ 	.byte	0x04, 0x1c
        /*0052*/ 	.short	(.L_19 - .L_18)


	//   ....[0]....
.L_18:
        /*0054*/ 	.word	0x00000f90


	//----- nvinfo : EIATTR_REQNTID
	.align		4
.L_19:
        /*0058*/ 	.byte	0x04, 0x10
        /*005a*/ 	.short	(.L_21 - .L_20)
.L_20:
        /*005c*/ 	.word	0x00000080
        /*0060*/ 	.word	0x00000001
        /*0064*/ 	.word	0x00000001


	//----- nvinfo : EIATTR_CBANK_PARAM_SIZE
	.align		4
.L_21:
        /*0068*/ 	.byte	0x03, 0x19
        /*006a*/ 	.short	0x001c


	//----- nvinfo : EIATTR_PARAM_CBANK
	.align		4
        /*006c*/ 	.byte	0x04, 0x0a
        /*006e*/ 	.short	(.L_23 - .L_22)
	.align		4
.L_22:
        /*0070*/ 	.word	index@(.nv.constant0.triton_poi_fused_max_pool2d_with_indices_23)
        /*0074*/ 	.short	0x0210
        /*0076*/ 	.short	0x001c


	//----- nvinfo : EIATTR_SW_WAR
	.align		4
.L_23:
        /*0078*/ 	.byte	0x04, 0x36
        /*007a*/ 	.short	(.L_25 - .L_24)
.L_24:
        /*007c*/ 	.word	0x00000008
.L_25:


//--------------------- .nv.callgraph             --------------------------
	.section	.nv.callgraph,"",@"SHT_CUDA_CALLGRAPH"
	.align	4
	.sectionentsize	8
	.align		4
        /*0000*/ 	.word	0x00000000
	.align		4
        /*0004*/ 	.word	0xffffffff
	.align		4
        /*0008*/ 	.word	0x00000000
	.align		4
        /*000c*/ 	.word	0xfffffffe
	.align		4
        /*0010*/ 	.word	0x00000000
	.align		4
        /*0014*/ 	.word	0xfffffffd
	.align		4
        /*0018*/ 	.word	0x00000000
	.align		4
        /*001c*/ 	.word	0xfffffffc


//--------------------- .text.triton_poi_fused_max_pool2d_with_indices_23 --------------------------
	.section	.text.triton_poi_fused_max_pool2d_with_indices_23,"ax",@progbits
	.align	128
        .global         triton_poi_fused_max_pool2d_with_indices_23
        .type           triton_poi_fused_max_pool2d_with_indices_23,@function
        .size           triton_poi_fused_max_pool2d_with_indices_23,(.L_x_1 - triton_poi_fused_max_pool2d_with_indices_23)
        .other          triton_poi_fused_max_pool2d_with_indices_23,@"STO_CUDA_ENTRY STV_DEFAULT"
triton_poi_fused_max_pool2d_with_indices_23:
.text.triton_poi_fused_max_pool2d_with_indices_23:
[----:B------:R-:W-:Y:S01]  /*0000*/  LDC R1, c[0x0][0x28] ;  /* 0x00000a00ff017b82 */ /* 0x000fe20000000800 */
[----:B------:R-:W1:Y:S07]  /*0010*/  S2R R0, SR_TID.X ;  /* 0x0000000000007919 */ /* 0x000e6e0000002100 */
[----:B------:R-:W2:Y:S01]  /*0020*/  LDC.64 R20, c[0x0][0x210] ;  /* 0x00008400ff147b82 */ /* 0x000ea20000000a00 */
[----:B------:R-:W-:Y:S01]  /*0030*/  CS2R R10, SRZ ;  /* 0x00000000000a7805 */ /* 0x000fe2000001ff00 */
[----:B------:R-:W-:Y:S01]  /*0040*/  ULDC.64 UR4, c[0x0][0x208] ;  /* 0x0000820000047ab9 */ /* 0x000fe20000000a00 */
[----:B------:R-:W3:Y:S01]  /*0050*/  S2R R5, SR_CTAID.X ;  /* 0x0000000000057919 */ /* 0x000ee20000002500 */
[----:B------:R-:W-:-:S02]  /*0060*/  CS2R R12, SRZ ;  /* 0x00000000000c7805 */ /* 0x000fc4000001ff00 */
[----:B------:R-:W-:Y:S02]  /*0070*/  CS2R R14, SRZ ;  /* 0x00000000000e7805 */ /* 0x000fe4000001ff00 */
[----:B------:R-:W-:Y:S01]  /*0080*/  CS2R R16, SRZ ;  /* 0x0000000000107805 */ /* 0x000fe2000001ff00 */
[----:B------:R-:W-:Y:S01]  /*0090*/  ULDC.64 UR6, c[0x0][0x220] ;  /* 0x0000880000067ab9 */ /* 0x000fe20000000a00 */
[----:B-1----:R-:W-:Y:S01]  /*00a0*/  IMAD.SHL.U32 R0, R0, 0x4, RZ ;  /* 0x0000000400007824 */ /* 0x002fe200078e00ff */
[----:B---3--:R-:W-:-:S04]  /*00b0*/  SHF.R.S32.HI R3, RZ, 0x16, R5 ;  /* 0x00000016ff037819 */ /* 0x008fc80000011405 */
[----:B------:R-:W-:Y:S02]  /*00c0*/  LOP3.LUT R0, R0, 0x1fc, RZ, 0xc0, !PT ;  /* 0x000001fc00007812 */ /* 0x000fe400078ec0ff */
[----:B------:R-:W-:-:S03]  /*00d0*/  SGXT R3, R3, 0x1 ;  /* 0x000000010303781a */ /* 0x000fc60000000200 */
[----:B------:R-:W-:-:S05]  /*00e0*/  IMAD R0, R5, 0x200, R0 ;  /* 0x0000020005007824 */ /* 0x000fca00078e0200 */
[CC--:B------:R-:W-:Y:S02]  /*00f0*/  LEA.HI R2, R3.reuse, R0.reuse, RZ, 0x6 ;  /* 0x0000000003027211 */ /* 0x0c0fe400078f30ff */
[----:B------:R-:W-:Y:S02]  /*0100*/  LEA.HI R3, R3, R0, RZ, 0xa ;  /* 0x0000000003037211 */ /* 0x000fe400078f50ff */
[----:B------:R-:W-:Y:S02]  /*0110*/  SHF.R.S32.HI R22, RZ, 0x6, R2 ;  /* 0x00000006ff167819 */ /* 0x000fe40000011402 */
[----:B------:R-:W-:Y:S02]  /*0120*/  SHF.R.S32.HI R4, RZ, 0xa, R3 ;  /* 0x0000000aff047819 */ /* 0x000fe40000011403 */
[----:B------:R-:W-:Y:S02]  /*0130*/  LOP3.LUT R3, R2, 0xffffffc0, RZ, 0xc0, !PT ;  /* 0xffffffc002037812 */ /* 0x000fe400078ec0ff */
[----:B------:R-:W-:-:S02]  /*0140*/  LEA.HI R5, R22, R22, RZ, 0x4 ;  /* 0x0000001616057211 */ /* 0x000fc400078f20ff */
[----:B------:R-:W-:Y:S01]  /*0150*/  LEA.HI R2, R4, R4, RZ, 0x4 ;  /* 0x0000000404027211 */ /* 0x000fe200078f20ff */
[----:B------:R-:W-:Y:S01]  /*0160*/  IMAD.IADD R3, R0, 0x1, -R3 ;  /* 0x0000000100037824 */ /* 0x000fe200078e0a03 */
[----:B------:R-:W-:Y:S02]  /*0170*/  LOP3.LUT R5, R5, 0xfffffff0, RZ, 0xc0, !PT ;  /* 0xfffffff005057812 */ /* 0x000fe400078ec0ff */
[----:B------:R-:W-:Y:S01]  /*0180*/  LOP3.LUT R7, R2, 0xfffffff0, RZ, 0xc0, !PT ;  /* 0xfffffff002077812 */ /* 0x000fe200078ec0ff */
[----:B------:R-:W-:Y:S02]  /*0190*/  IMAD R9, R4, 0x1000, R3 ;  /* 0x0000100004097824 */ /* 0x000fe400078e0203 */
[----:B------:R-:W-:Y:S02]  /*01a0*/  IMAD.IADD R22, R22, 0x1, -R5 ;  /* 0x0000000116167824 */ /* 0x000fe400078e0a05 */
[----:B------:R-:W-:Y:S01]  /*01b0*/  IMAD.IADD R3, R4, 0x1, -R7 ;  /* 0x0000000104037824 */ /* 0x000fe200078e0a07 */
[----:B------:R-:W-:Y:S01]  /*01c0*/  CS2R R4, SRZ ;  /* 0x0000000000047805 */ /* 0x000fe2000001ff00 */
[C---:B------:R-:W-:Y:S01]  /*01d0*/  IMAD R2, R22.reuse, 0x80, R9 ;  /* 0x0000008016027824 */ /* 0x040fe200078e0209 */
[----:B------:R-:W-:-:S02]  /*01e0*/  ISETP.GT.AND P0, PT, R22, RZ, PT ;  /* 0x000000ff1600720c */ /* 0x000fc40003f04270 */
[----:B------:R-:W-:Y:S02]  /*01f0*/  CS2R R6, SRZ ;  /* 0x0000000000067805 */ /* 0x000fe4000001ff00 */
[C---:B------:R-:W-:Y:S01]  /*0200*/  ISETP.GT.AND P1, PT, R3.reuse, RZ, PT ;  /* 0x000000ff0300720c */ /* 0x040fe20003f24270 */
[C---:B------:R-:W-:Y:S01]  /*0210*/  VIADD R19, R2.reuse, 0xfffff7c0 ;  /* 0xfffff7c002137836 */ /* 0x040fe20000000000 */
[----:B------:R-:W-:Y:S01]  /*0220*/  ISETP.GT.AND P2, PT, R3, RZ, P0 ;  /* 0x000000ff0300720c */ /* 0x000fe20000744270 */
[----:B------:R-:W-:Y:S01]  /*0230*/  VIADD R25, R2, 0xfffff800 ;  /* 0xfffff80002197836 */ /* 0x000fe20000000000 */
[----:B------:R-:W-:Y:S02]  /*0240*/  ISETP.GT.AND P1, PT, R22, -0x1, P1 ;  /* 0xffffffff1600780c */ /* 0x000fe40000f24270 */
[----:B------:R-:W-:Y:S01]  /*0250*/  CS2R R8, SRZ ;  /* 0x0000000000087805 */ /* 0x000fe2000001ff00 */
[----:B--2---:R-:W-:-:S04]  /*0260*/  IMAD.WIDE R18, R19, 0x4, R20 ;  /* 0x0000000413127825 */ /* 0x004fc800078e0214 */
[----:B------:R-:W-:-:S04]  /*0270*/  IMAD.WIDE R24, R25, 0x4, R20 ;  /* 0x0000000419187825 */ /* 0x000fc800078e0214 */
[----:B------:R1:W2:Y:S04]  /*0280*/  @P2 LDG.E.128 R4, desc[UR4][R18.64] ;  /* 0x0000000412042981 */ /* 0x0002a8000c1e1d00 */
[----:B------:R3:W4:Y:S01]  /*0290*/  @P1 LDG.E.128 R8, desc[UR4][R24.64] ;  /* 0x0000000418081981 */ /* 0x000722000c1e1d00 */
[----:B------:R-:W-:-:S04]  /*02a0*/  VIADD R27, R2, 0xfffff840 ;  /* 0xfffff840021b7836 */ /* 0x000fc80000000000 */
[----:B------:R-:W-:-:S05]  /*02b0*/  IMAD.WIDE R26, R27, 0x4, R20 ;  /* 0x000000041b1a7825 */ /* 0x000fca00078e0214 */
[----:B------:R-:W5:Y:S01]  /*02c0*/  @P1 LDG.E.128 R12, desc[UR4][R26.64] ;  /* 0x000000041a0c1981 */ /* 0x000f62000c1e1d00 */
[C---:B------:R-:W-:Y:S02]  /*02d0*/  ISETP.GT.AND P0, PT, R3.reuse, -0x1, P0 ;  /* 0xffffffff0300780c */ /* 0x040fe40000704270 */
[----:B-1----:R-:W-:Y:S02]  /*02e0*/  CS2R R18, SRZ ;  /* 0x0000000000127805 */ /* 0x002fe4000001ff00 */
[----:B------:R-:W-:Y:S01]  /*02f0*/  LOP3.LUT R3, R3, R22, RZ, 0xfc, !PT ;  /* 0x0000001603037212 */ /* 0x000fe200078efcff */
[----:B------:R-:W-:Y:S01]  /*0300*/  VIADD R29, R2, 0x40 ;  /* 0x00000040021d7836 */ /* 0x000fe20000000000 */
[----:B--2---:R-:W-:Y:S02]  /*0310*/  SEL R23, R4, 0xff800000, P2 ;  /* 0xff80000004177807 */ /* 0x004fe40001000000 */
[----:B---3--:R-:W-:Y:S01]  /*0320*/  SEL R24, R5, 0xff800000, P2 ;  /* 0xff80000005187807 */ /* 0x008fe20001000000 */
[----:B------:R-:W-:Y:S01]  /*0330*/  VIADD R5, R2, 0xffffffc0 ;  /* 0xffffffc002057836 */ /* 0x000fe20000000000 */
[----:B----4-:R-:W-:-:S02]  /*0340*/  SEL R8, R8, 0xff800000, P1 ;  /* 0xff80000008087807 */ /* 0x010fc40000800000 */
[----:B------:R-:W-:Y:S01]  /*0350*/  SEL R9, R9, 0xff800000, P1 ;  /* 0xff80000009097807 */ /* 0x000fe20000800000 */
[----:B------:R-:W-:Y:S01]  /*0360*/  IMAD.WIDE R4, R5, 0x4, R20 ;  /* 0x0000000405047825 */ /* 0x000fe200078e0214 */
[----:B------:R-:W-:Y:S02]  /*0370*/  FSETP.GT.AND P5, PT, R8, R23, PT ;  /* 0x000000170800720b */ /* 0x000fe40003fa4000 */
[----:B------:R-:W-:Y:S02]  /*0380*/  FSETP.GT.AND P6, PT, R9, R24, PT ;  /* 0x000000180900720b */ /* 0x000fe40003fc4000 */
[----:B------:R-:W-:Y:S01]  /*0390*/  SEL R25, R6, 0xff800000, P2 ;  /* 0xff80000006197807 */ /* 0x000fe20001000000 */
[----:B------:R1:W2:Y:S01]  /*03a0*/  @P0 LDG.E.128 R16, desc[UR4][R4.64] ;  /* 0x0000000404100981 */ /* 0x0002a2000c1e1d00 */
[----:B------:R-:W-:Y:S02]  /*03b0*/  SEL R10, R10, 0xff800000, P1 ;  /* 0xff8000000a0a7807 */ /* 0x000fe40000800000 */
[----:B------:R-:W-:-:S02]  /*03c0*/  SEL R7, R7, 0xff800000, P2 ;  /* 0xff80000007077807 */ /* 0x000fc40001000000 */
[----:B------:R-:W-:Y:S02]  /*03d0*/  FSETP.NAN.AND P2, PT, R8, R8, PT ;  /* 0x000000080800720b */ /* 0x000fe40003f48000 */
[----:B------:R-:W-:Y:S02]  /*03e0*/  FSETP.GT.AND P3, PT, R10, R25, PT ;  /* 0x000000190a00720b */ /* 0x000fe40003f64000 */
[----:B------:R-:W-:Y:S02]  /*03f0*/  SEL R28, R11, 0xff800000, P1 ;  /* 0xff8000000b1c7807 */ /* 0x000fe40000800000 */
[----:B------:R-:W-:Y:S02]  /*0400*/  @!P5 SEL R8, R8, R23, P2 ;  /* 0x000000170808d207 */ /* 0x000fe40001000000 */
[----:B------:R-:W-:Y:S02]  /*0410*/  FSETP.NAN.AND P2, PT, R9, R9, PT ;  /* 0x000000090900720b */ /* 0x000fe40003f48000 */
[----:B------:R-:W-:-:S02]  /*0420*/  FSETP.GT.AND P4, PT, R28, R7, PT ;  /* 0x000000071c00720b */ /* 0x000fc40003f84000 */
[----:B------:R-:W-:Y:S02]  /*0430*/  @!P6 SEL R9, R9, R24, P2 ;  /* 0x000000180909e207 */ /* 0x000fe40001000000 */
[----:B------:R-:W-:-:S04]  /*0440*/  FSETP.NAN.AND P2, PT, R10, R10, PT ;  /* 0x0000000a0a00720b */ /* 0x000fc80003f48000 */
[----:B------:R-:W-:Y:S02]  /*0450*/  @!P3 SEL R10, R10, R25, P2 ;  /* 0x000000190a0ab207 */ /* 0x000fe40001000000 */
[----:B------:R-:W-:-:S04]  /*0460*/  FSETP.NAN.AND P2, PT, R28, R28, PT ;  /* 0x0000001c1c00720b */ /* 0x000fc80003f48000 */
[----:B------:R-:W-:Y:S02]  /*0470*/  @!P4 SEL R28, R28, R7, P2 ;  /* 0x000000071c1cc207 */ /* 0x000fe40001000000 */
[----:B------:R-:W-:Y:S02]  /*0480*/  ISETP.GT.AND P2, PT, R3, -0x1, PT ;  /* 0xffffffff0300780c */ /* 0x000fe40003f44270 */
[----:B-1----:R-:W-:Y:S02]  /*0490*/  CS2R R4, SRZ ;  /* 0x0000000000047805 */ /* 0x002fe4000001ff00 */
[----:B------:R-:W-:Y:S01]  /*04a0*/  CS2R R6, SRZ ;  /* 0x0000000000067805 */ /* 0x000fe2000001ff00 */
[----:B------:R-:W-:-:S08]  /*04b0*/  IMAD.WIDE R24, R2, 0x4, R20 ;  /* 0x0000000402187825 */ /* 0x000fd000078e0214 */
[----:B------:R1:W3:Y:S01]  /*04c0*/  @P2 LDG.E.128 R4, desc[UR4][R24.64] ;  /* 0x0000000418042981 */ /* 0x0002e2000c1e1d00 */
[----:B-----5:R-:W-:Y:S02]  /*04d0*/  SEL R15, R15, 0xff800000, P1 ;  /* 0xff8000000f0f7807 */ /* 0x020fe40000800000 */
[----:B------:R-:W-:Y:S02]  /*04e0*/  SEL R22, RZ, 0x1, !P4 ;  /* 0x00000001ff167807 */ /* 0x000fe40006000000 */
[----:B------:R-:W-:Y:S02]  /*04f0*/  FSETP.NAN.AND P4, PT, R15, R15, PT ;  /* 0x0000000f0f00720b */ /* 0x000fe40003f88000 */
[----:B------:R-:W-:Y:S02]  /*0500*/  SEL R3, R14, 0xff800000, P1 ;  /* 0xff8000000e037807 */ /* 0x000fe40000800000 */
[----:B------:R-:W-:Y:S02]  /*0510*/  SEL R26, RZ, 0x1, !P3 ;  /* 0x00000001ff1a7807 */ /* 0x000fe40005800000 */
[----:B------:R-:W-:-:S02]  /*0520*/  FSETP.NAN.AND P3, PT, R3, R3, PT ;  /* 0x000000030300720b */ /* 0x000fc40003f68000 */
[----:B-1----:R-:W-:Y:S02]  /*0530*/  SEL R24, R13, 0xff800000, P1 ;  /* 0xff8000000d187807 */ /* 0x002fe40000800000 */
[----:B------:R-:W-:Y:S02]  /*0540*/  SEL R13, RZ, 0x1, !P6 ;  /* 0x00000001ff0d7807 */ /* 0x000fe40007000000 */
[----:B------:R-:W-:Y:S02]  /*0550*/  SEL R23, R12, 0xff800000, P1 ;  /* 0xff8000000c177807 */ /* 0x000fe40000800000 */
[----:B------:R-:W-:Y:S02]  /*0560*/  FSETP.GEU.AND P6, PT, R28, R15, PT ;  /* 0x0000000f1c00720b */ /* 0x000fe40003fce000 */
[----:B------:R-:W-:Y:S02]  /*0570*/  FSETP.NAN.AND P1, PT, R24, R24, PT ;  /* 0x000000181800720b */ /* 0x000fe40003f28000 */
[----:B------:R-:W-:-:S02]  /*0580*/  @!P4 SEL R15, R15, R28, !P6 ;  /* 0x0000001c0f0fc207 */ /* 0x000fc40007000000 */
[----:B------:R-:W-:Y:S02]  /*0590*/  SEL R14, RZ, 0x1, !P5 ;  /* 0x00000001ff0e7807 */ /* 0x000fe40006800000 */
[----:B------:R-:W-:Y:S02]  /*05a0*/  FSETP.GEU.AND P4, PT, R10, R3, PT ;  /* 0x000000030a00720b */ /* 0x000fe40003f8e000 */
[----:B------:R-:W-:Y:S02]  /*05b0*/  FSETP.NAN.AND P5, PT, R23, R23, PT ;  /* 0x000000171700720b */ /* 0x000fe40003fa8000 */
[----:B------:R-:W-:Y:S02]  /*05c0*/  @!P3 SEL R3, R3, R10, !P4 ;  /* 0x0000000a0303b207 */ /* 0x000fe40006000000 */
[----:B------:R-:W-:-:S04]  /*05d0*/  FSETP.GEU.AND P3, PT, R9, R24, PT ;  /* 0x000000180900720b */ /* 0x000fc80003f6e000 */
[----:B------:R-:W-:Y:S02]  /*05e0*/  @!P1 SEL R24, R24, R9, !P3 ;  /* 0x0000000918189207 */ /* 0x000fe40005800000 */
[----:B------:R-:W-:Y:S02]  /*05f0*/  FSETP.GEU.AND P1, PT, R8, R23, PT ;  /* 0x000000170800720b */ /* 0x000fe40003f2e000 */
[----:B------:R-:W-:Y:S01]  /*0600*/  CS2R R10, SRZ ;  /* 0x00000000000a7805 */ /* 0x000fe2000001ff00 */
[----:B------:R-:W-:Y:S01]  /*0610*/  IMAD.WIDE R28, R29, 0x4, R20 ;  /* 0x000000041d1c7825 */ /* 0x000fe200078e0214 */
[----:B------:R-:W-:Y:S02]  /*0620*/  @!P5 SEL R23, R23, R8, !P1 ;  /* 0x000000081717d207 */ /* 0x000fe40004800000 */
[----:B------:R-:W-:-:S06]  /*0630*/  CS2R R8, SRZ ;  /* 0x0000000000087805 */ /* 0x000fcc000001ff00 */
[----:B------:R1:W4:Y:S01]  /*0640*/  @P2 LDG.E.128 R8, desc[UR4][R28.64] ;  /* 0x000000041c082981 */ /* 0x000322000c1e1d00 */
[----:B------:R-:W-:Y:S02]  /*0650*/  SEL R12, R22, 0x2, P6 ;  /* 0x00000002160c7807 */ /* 0x000fe40003000000 */
[----:B------:R-:W-:Y:S02]  /*0660*/  SEL R26, R26, 0x2, P4 ;  /* 0x000000021a1a7807 */ /* 0x000fe40002000000 */
[----:B------:R-:W-:Y:S02]  /*0670*/  SEL R13, R13, 0x2, P3 ;  /* 0x000000020d0d7807 */ /* 0x000fe40001800000 */
[----:B------:R-:W-:Y:S01]  /*0680*/  SEL R14, R14, 0x2, P1 ;  /* 0x000000020e0e7807 */ /* 0x000fe20000800000 */
[----:B-1----:R-:W-:Y:S01]  /*0690*/  VIADD R29, R2, 0x7c0 ;  /* 0x000007c0021d7836 */ /* 0x002fe20000000000 */
[----:B--2---:R-:W-:Y:S02]  /*06a0*/  SEL R16, R16, 0xff800000, P0 ;  /* 0xff80000010107807 */ /* 0x004fe40000000000 */
[----:B------:R-:W-:-:S02]  /*06b0*/  SEL R17, R17, 0xff800000, P0 ;  /* 0xff80000011117807 */ /* 0x000fc40000000000 */
[-C--:B------:R-:W-:Y:S02]  /*06c0*/  FSETP.NAN.AND P5, PT, R16, R16.reuse, PT ;  /* 0x000000101000720b */ /* 0x080fe40003fa8000 */
[----:B------:R-:W-:Y:S02]  /*06d0*/  FSETP.NAN.AND P6, PT, R17, R17, PT ;  /* 0x000000111100720b */ /* 0x000fe40003fc8000 */
[----:B------:R-:W-:Y:S02]  /*06e0*/  SEL R18, R18, 0xff800000, P0 ;  /* 0xff80000012127807 */ /* 0x000fe40000000000 */
[----:B------:R-:W-:Y:S02]  /*06f0*/  FSETP.GEU.AND P4, PT, R23, R16, PT ;  /* 0x000000101700720b */ /* 0x000fe40003f8e000 */
[----:B------:R-:W-:Y:S02]  /*0700*/  FSETP.NAN.AND P3, PT, R18, R18, PT ;  /* 0x000000121200720b */ /* 0x000fe40003f68000 */
[----:B------:R-:W-:-:S03]  /*0710*/  SEL R28, R19, 0xff800000, P0 ;  /* 0xff800000131c7807 */ /* 0x000fc60000000000 */
[----:B------:R-:W-:Y:S02]  /*0720*/  @!P5 SEL R16, R16, R23, !P4 ;  /* 0x000000171010d207 */ /* 0x000fe40006000000 */
[----:B------:R-:W-:Y:S02]  /*0730*/  FSETP.GEU.AND P5, PT, R24, R17, PT ;  /* 0x000000111800720b */ /* 0x000fe40003fae000 */
[----:B------:R-:W-:Y:S02]  /*0740*/  FSETP.NAN.AND P1, PT, R28, R28, PT ;  /* 0x0000001c1c00720b */ /* 0x000fe40003f28000 */
[----:B------:R-:W-:Y:S02]  /*0750*/  @!P6 SEL R17, R17, R24, !P5 ;  /* 0x000000181111e207 */ /* 0x000fe40006800000 */
[----:B------:R-:W-:-:S04]  /*0760*/  FSETP.GEU.AND P6, PT, R3, R18, PT ;  /* 0x000000120300720b */ /* 0x000fc80003fce000 */
[----:B------:R-:W-:Y:S02]  /*0770*/  @!P3 SEL R18, R18, R3, !P6 ;  /* 0x000000031212b207 */ /* 0x000fe40007000000 */
[----:B------:R-:W-:-:S04]  /*0780*/  FSETP.GEU.AND P3, PT, R15, R28, PT ;  /* 0x0000001c0f00720b */ /* 0x000fc80003f6e000 */
[----:B------:R-:W-:Y:S02]  /*0790*/  @!P1 SEL R28, R28, R15, !P3 ;  /* 0x0000000f1c1c9207 */ /* 0x000fe40005800000 */
[----:B---3--:R-:W-:-:S04]  /*07a0*/  SEL R3, R7, 0xff800000, P2 ;  /* 0xff80000007037807 */ /* 0x008fc80001000000 */
[-C--:B------:R-:W-:Y:S02]  /*07b0*/  FSETP.NAN.AND P1, PT, R3, R3.reuse, PT ;  /* 0x000000030300720b */ /* 0x080fe40003f28000 */
[----:B------:R-:W-:Y:S02]  /*07c0*/  SEL R22, R14, 0x3, P4 ;  /* 0x000000030e167807 */ /* 0x000fe40002000000 */
[----:B------:R-:W-:Y:S02]  /*07d0*/  FSETP.GEU.AND P4, PT, R28, R3, PT ;  /* 0x000000031c00720b */ /* 0x000fe40003f8e000 */
[----:B------:R-:W-:Y:S02]  /*07e0*/  SEL R23, R6, 0xff800000, P2 ;  /* 0xff80000006177807 */ /* 0x000fe40001000000 */
[----:B------:R-:W-:Y:S02]  /*07f0*/  CS2R R6, SRZ ;  /* 0x0000000000067805 */ /* 0x000fe4000001ff00 */
[----:B------:R-:W-:-:S02]  /*0800*/  SEL R24, R5, 0xff800000, P2 ;  /* 0xff80000005187807 */ /* 0x000fc40001000000 */
[----:B------:R-:W-:Y:S02]  /*0810*/  SEL R19, R4, 0xff800000, P2 ;  /* 0xff80000004137807 */ /* 0x000fe40001000000 */
[----:B------:R-:W-:Y:S02]  /*0820*/  CS2R R4, SRZ ;  /* 0x0000000000047805 */ /* 0x000fe4000001ff00 */
[----:B------:R-:W-:Y:S01]  /*0830*/  @!P1 SEL R3, R3, R28, !P4 ;  /* 0x0000001c03039207 */ /* 0x000fe20006000000 */
[----:B------:R-:W-:Y:S01]  /*0840*/  IMAD.WIDE R28, R29, 0x4, R20 ;  /* 0x000000041d1c7825 */ /* 0x000fe200078e0214 */
[----:B------:R-:W-:Y:S02]  /*0850*/  FSETP.NAN.AND P1, PT, R23, R23, PT ;  /* 0x000000171700720b */ /* 0x000fe40003f28000 */
[----:B------:R-:W-:Y:S02]  /*0860*/  SEL R25, R13, 0x3, P5 ;  /* 0x000000030d197807 */ /* 0x000fe40002800000 */
[----:B------:R-:W-:Y:S01]  /*0870*/  FSETP.NAN.AND P5, PT, R24, R24, PT ;  /* 0x000000181800720b */ /* 0x000fe20003fa8000 */
[----:B------:R1:W2:Y:S01]  /*0880*/  @P0 LDG.E.128 R4, desc[UR4][R28.64] ;  /* 0x000000041c040981 */ /* 0x0002a2000c1e1d00 */
[----:B------:R-:W-:-:S02]  /*0890*/  SEL R26, R26, 0x3, P6 ;  /* 0x000000031a1a7807 */ /* 0x000fc40003000000 */
[----:B------:R-:W-:-:S05]  /*08a0*/  FSETP.GEU.AND P6, PT, R18, R23, PT ;  /* 0x000000171200720b */ /* 0x000fca0003fce000 */
[----:B------:R-:W-:Y:S02]  /*08b0*/  @!P1 SEL R23, R23, R18, !P6 ;  /* 0x0000001217179207 */ /* 0x000fe40007000000 */
[----:B------:R-:W-:-:S04]  /*08c0*/  FSETP.GEU.AND P1, PT, R17, R24, PT ;  /* 0x000000181100720b */ /* 0x000fc80003f2e000 */
[----:B------:R-:W-:Y:S01]  /*08d0*/  @!P5 SEL R24, R24, R17, !P1 ;  /* 0x000000111818d207 */ /* 0x000fe20004800000 */
[----:B------:R-:W-:Y:S01]  /*08e0*/  VIADD R17, R2, 0x800 ;  /* 0x0000080002117836 */ /* 0x000fe20000000000 */
[----:B------:R-:W-:Y:S02]  /*08f0*/  SEL R27, R12, 0x3, P3 ;  /* 0x000000030c1b7807 */ /* 0x000fe40001800000 */
[----:B------:R-:W-:Y:S02]  /*0900*/  CS2R R12, SRZ ;  /* 0x00000000000c7805 */ /* 0x000fe4000001ff00 */
[----:B------:R-:W-:Y:S02]  /*0910*/  CS2R R14, SRZ ;  /* 0x00000000000e7805 */ /* 0x000fe4000001ff00 */
[-C--:B------:R-:W-:Y:S01]  /*0920*/  FSETP.NAN.AND P3, PT, R19, R19.reuse, PT ;  /* 0x000000131300720b */ /* 0x080fe20003f68000 */
[----:B-1----:R-:W-:Y:S01]  /*0930*/  IMAD.WIDE R28, R17, 0x4, R20 ;  /* 0x00000004111c7825 */ /* 0x002fe200078e0214 */
[----:B------:R-:W-:-:S04]  /*0940*/  FSETP.GEU.AND P5, PT, R16, R19, PT ;  /* 0x000000131000720b */ /* 0x000fc80003fae000 */
[----:B------:R1:W3:Y:S01]  /*0950*/  @P2 LDG.E.128 R12, desc[UR4][R28.64] ;  /* 0x000000041c0c2981 */ /* 0x0002e2000c1e1d00 */
[----:B----4-:R-:W-:-:S06]  /*0960*/  SEL R8, R8, 0xff800000, P2 ;  /* 0xff80000008087807 */ /* 0x010fcc0001000000 */
[----:B------:R-:W-:Y:S02]  /*0970*/  @!P3 SEL R19, R19, R16, !P5 ;  /* 0x000000101313b207 */ /* 0x000fe40006800000 */
[-C--:B------:R-:W-:Y:S01]  /*0980*/  FSETP.NAN.AND P3, PT, R8, R8.reuse, PT ;  /* 0x000000080800720b */ /* 0x080fe20003f68000 */
[----:B------:R-:W-:Y:S01]  /*0990*/  VIADD R17, R2, 0x840 ;  /* 0x0000084002117836 */ /* 0x000fe20000000000 */
[----:B------:R-:W-:Y:S02]  /*09a0*/  SEL R27, R27, 0x4, P4 ;  /* 0x000000041b1b7807 */ /* 0x000fe40002000000 */
[----:B------:R-:W-:Y:S01]  /*09b0*/  FSETP.GEU.AND P4, PT, R19, R8, PT ;  /* 0x000000081300720b */ /* 0x000fe20003f8e000 */
[----:B------:R-:W-:Y:S01]  /*09c0*/  IMAD.WIDE R20, R17, 0x4, R20 ;  /* 0x0000000411147825 */ /* 0x000fe200078e0214 */
[----:B------:R-:W-:-:S07]  /*09d0*/  CS2R R16, SRZ ;  /* 0x0000000000107805 */ /* 0x000fce000001ff00 */
[----:B------:R-:W-:Y:S02]  /*09e0*/  @!P3 SEL R8, R8, R19, !P4 ;  /* 0x000000130808b207 */ /* 0x000fe40006000000 */
[----:B------:R-:W-:-:S06]  /*09f0*/  CS2R R18, SRZ ;  /* 0x0000000000127805 */ /* 0x000fcc000001ff00 */
[----:B------:R4:W5:Y:S01]  /*0a00*/  @P2 LDG.E.128 R16, desc[UR4][R20.64] ;  /* 0x0000000414102981 */ /* 0x000962000c1e1d00 */
[----:B------:R-:W-:Y:S02]  /*0a10*/  SEL R9, R9, 0xff800000, P2 ;  /* 0xff80000009097807 */ /* 0x000fe40001000000 */
[----:B------:R-:W-:Y:S02]  /*0a20*/  SEL R10, R10, 0xff800000, P2 ;  /* 0xff8000000a0a7807 */ /* 0x000fe40001000000 */
[----:B------:R-:W-:Y:S02]  /*0a30*/  FSETP.NAN.AND P3, PT, R9, R9, PT ;  /* 0x000000090900720b */ /* 0x000fe40003f68000 */
[----:B------:R-:W-:Y:S02]  /*0a40*/  SEL R2, R25, 0x4, P1 ;  /* 0x0000000419027807 */ /* 0x000fe40000800000 */
[----:B------:R-:W-:Y:S02]  /*0a50*/  FSETP.NAN.AND P1, PT, R10, R10, PT ;  /* 0x0000000a0a00720b */ /* 0x000fe40003f28000 */
[----:B-1----:R-:W-:-:S02]  /*0a60*/  SEL R28, R11, 0xff800000, P2 ;  /* 0xff8000000b1c7807 */ /* 0x002fc40001000000 */
[----:B------:R-:W-:Y:S02]  /*0a70*/  SEL R22, R22, 0x4, P5 ;  /* 0x0000000416167807 */ /* 0x000fe40002800000 */
[----:B------:R-:W-:Y:S02]  /*0a80*/  SEL R26, R26, 0x4, P6 ;  /* 0x000000041a1a7807 */ /* 0x000fe40003000000 */
[----:B------:R-:W-:Y:S02]  /*0a90*/  FSETP.GEU.AND P5, PT, R24, R9, PT ;  /* 0x000000091800720b */ /* 0x000fe40003fae000 */
[----:B------:R-:W-:Y:S02]  /*0aa0*/  FSETP.NAN.AND P6, PT, R28, R28, PT ;  /* 0x0000001c1c00720b */ /* 0x000fe40003fc8000 */
[----:B------:R-:W-:Y:S02]  /*0ab0*/  @!P3 SEL R9, R9, R24, !P5 ;  /* 0x000000180909b207 */ /* 0x000fe40006800000 */
[----:B------:R-:W-:-:S04]  /*0ac0*/  FSETP.GEU.AND P3, PT, R23, R10, PT ;  /* 0x0000000a1700720b */ /* 0x000fc80003f6e000 */
[----:B------:R-:W-:Y:S02]  /*0ad0*/  @!P1 SEL R10, R10, R23, !P3 ;  /* 0x000000170a0a9207 */ /* 0x000fe40005800000 */
[----:B------:R-:W-:-:S04]  /*0ae0*/  FSETP.GEU.AND P1, PT, R3, R28, PT ;  /* 0x0000001c0300720b */ /* 0x000fc80003f2e000 */
[----:B------:R-:W-:Y:S02]  /*0af0*/  @!P6 SEL R28, R28, R3, !P1 ;  /* 0x000000031c1ce207 */ /* 0x000fe40004800000 */
[----:B------:R-:W-:Y:S02]  /*0b00*/  SEL R2, R2, 0x5, P5 ;  /* 0x0000000502027807 */ /* 0x000fe40002800000 */
[----:B------:R-:W-:Y:S02]  /*0b10*/  SEL R26, R26, 0x5, P3 ;  /* 0x000000051a1a7807 */ /* 0x000fe40001800000 */
[----:B------:R-:W-:Y:S02]  /*0b20*/  SEL R27, R27, 0x5, P1 ;  /* 0x000000051b1b7807 */ /* 0x000fe40000800000 */
[----:B--2---:R-:W-:Y:S02]  /*0b30*/  SEL R7, R7, 0xff800000, P0 ;  /* 0xff80000007077807 */ /* 0x004fe40000000000 */
[----:B------:R-:W-:-:S02]  /*0b40*/  SEL R11, R6, 0xff800000, P0 ;  /* 0xff800000060b7807 */ /* 0x000fc40000000000 */
[----:B------:R-:W-:Y:S02]  /*0b50*/  FSETP.NAN.AND P6, PT, R7, R7, PT ;  /* 0x000000070700720b */ /* 0x000fe40003fc8000 */
[----:B------:R-:W-:Y:S02]  /*0b60*/  SEL R6, R22, 0x5, P4 ;  /* 0x0000000516067807 */ /* 0x000fe40002000000 */
[----:B------:R-:W-:Y:S02]  /*0b70*/  FSETP.NAN.AND P4, PT, R11, R11, PT ;  /* 0x0000000b0b00720b */ /* 0x000fe40003f88000 */
[----:B------:R-:W-:Y:S02]  /*0b80*/  SEL R5, R5, 0xff800000, P0 ;  /* 0xff80000005057807 */ /* 0x000fe40000000000 */
[----:B------:R-:W-:Y:S02]  /*0b90*/  FSETP.GEU.AND P3, PT, R28, R7, PT ;  /* 0x000000071c00720b */ /* 0x000fe40003f6e000 */
[----:B------:R-:W-:-:S02]  /*0ba0*/  FSETP.NAN.AND P5, PT, R5, R5, PT ;  /* 0x000000050500720b */ /* 0x000fc40003fa8000 */
[----:B----4-:R-:W-:Y:S02]  /*0bb0*/  SEL R20, R4, 0xff800000, P0 ;  /* 0xff80000004147807 */ /* 0x010fe40000000000 */
[----:B------:R-:W-:Y:S02]  /*0bc0*/  FSETP.GEU.AND P0, PT, R10, R11, PT ;  /* 0x0000000b0a00720b */ /* 0x000fe40003f0e000 */
[----:B------:R-:W-:Y:S02]  /*0bd0*/  @!P6 SEL R7, R7, R28, !P3 ;  /* 0x0000001c0707e207 */ /* 0x000fe40005800000 */
[----:B------:R-:W-:Y:S02]  /*0be0*/  FSETP.NAN.AND P6, PT, R20, R20, PT ;  /* 0x000000141400720b */ /* 0x000fe40003fc8000 */
[----:B------:R-:W-:Y:S02]  /*0bf0*/  @!P4 SEL R11, R11, R10, !P0 ;  /* 0x0000000a0b0bc207 */ /* 0x000fe40004000000 */
[----:B------:R-:W-:-:S02]  /*0c00*/  FSETP.GEU.AND P4, PT, R9, R5, PT ;  /* 0x000000050900720b */ /* 0x000fc40003f8e000 */
[----:B---3--:R-:W-:Y:S02]  /*0c10*/  SEL R3, R12, 0xff800000, P2 ;  /* 0xff8000000c037807 */ /* 0x008fe40001000000 */
[----:B------:R-:W-:Y:S02]  /*0c20*/  @!P5 SEL R5, R5, R9, !P4 ;  /* 0x000000090505d207 */ /* 0x000fe40006000000 */
[----:B------:R-:W-:Y:S02]  /*0c30*/  FSETP.NAN.AND P1, PT, R3, R3, PT ;  /* 0x000000030300720b */ /* 0x000fe40003f28000 */
[----:B------:R-:W-:Y:S02]  /*0c40*/  FSETP.GEU.AND P5, PT, R8, R20, PT ;  /* 0x000000140800720b */ /* 0x000fe40003fae000 */
[----:B------:R-:W-:Y:S02]  /*0c50*/  SEL R4, R13, 0xff800000, P2 ;  /* 0xff8000000d047807 */ /* 0x000fe40001000000 */
[----:B------:R-:W-:-:S02]  /*0c60*/  @!P6 SEL R20, R20, R8, !P5 ;  /* 0x000000081414e207 */ /* 0x000fc40006800000 */
[----:B------:R-:W-:Y:S02]  /*0c70*/  FSETP.NAN.AND P6, PT, R4, R4, PT ;  /* 0x000000040400720b */ /* 0x000fe40003fc8000 */
[----:B------:R-:W-:Y:S02]  /*0c80*/  SEL R14, R14, 0xff800000, P2 ;  /* 0xff8000000e0e7807 */ /* 0x000fe40001000000 */
[----:B------:R-:W-:Y:S02]  /*0c90*/  SEL R8, R27, 0x6, P3 ;  /* 0x000000061b087807 */ /* 0x000fe40001800000 */
[----:B------:R-:W-:Y:S02]  /*0ca0*/  FSETP.GEU.AND P3, PT, R20, R3, PT ;  /* 0x000000031400720b */ /* 0x000fe40003f6e000 */
[----:B------:R-:W-:Y:S02]  /*0cb0*/  SEL R26, R26, 0x6, P0 ;  /* 0x000000061a1a7807 */ /* 0x000fe40000000000 */
[----:B------:R-:W-:-:S02]  /*0cc0*/  FSETP.NAN.AND P0, PT, R14, R14, PT ;  /* 0x0000000e0e00720b */ /* 0x000fc40003f08000 */
[----:B------:R-:W-:Y:S02]  /*0cd0*/  SEL R10, R15, 0xff800000, P2 ;  /* 0xff8000000f0a7807 */ /* 0x000fe40001000000 */
[----:B------:R-:W-:Y:S02]  /*0ce0*/  @!P1 SEL R3, R3, R20, !P3 ;  /* 0x0000001403039207 */ /* 0x000fe40005800000 */
[----:B------:R-:W-:Y:S02]  /*0cf0*/  SEL R9, R6, 0x6, P5 ;  /* 0x0000000606097807 */ /* 0x000fe40002800000 */
[----:B------:R-:W-:Y:S02]  /*0d00*/  FSETP.GEU.AND P1, PT, R5, R4, PT ;  /* 0x000000040500720b */ /* 0x000fe40003f2e000 */
[----:B------:R-:W-:Y:S02]  /*0d10*/  FSETP.NAN.AND P5, PT, R10, R10, PT ;  /* 0x0000000a0a00720b */ /* 0x000fe40003fa8000 */
[----:B------:R-:W-:-:S02]  /*0d20*/  @!P6 SEL R4, R4, R5, !P1 ;  /* 0x000000050404e207 */ /* 0x000fc40004800000 */
[----:B------:R-:W-:Y:S02]  /*0d30*/  FSETP.GEU.AND P6, PT, R11, R14, PT ;  /* 0x0000000e0b00720b */ /* 0x000fe40003fce000 */
[----:B-----5:R-:W-:Y:S02]  /*0d40*/  SEL R19, R19, 0xff800000, P2 ;  /* 0xff80000013137807 */ /* 0x020fe40001000000 */
[----:B------:R-:W-:Y:S02]  /*0d50*/  @!P0 SEL R14, R14, R11, !P6 ;  /* 0x0000000b0e0e8207 */ /* 0x000fe40007000000 */
[----:B------:R-:W-:-:S04]  /*0d60*/  FSETP.GEU.AND P0, PT, R7, R10, PT ;  /* 0x0000000a0700720b */ /* 0x000fc80003f0e000 */
[----:B------:R-:W-:Y:S02]  /*0d70*/  @!P5 SEL R10, R10, R7, !P0 ;  /* 0x000000070a0ad207 */ /* 0x000fe40004000000 */
[----:B------:R-:W-:Y:S01]  /*0d80*/  FSETP.NAN.AND P5, PT, R19, R19, PT ;  /* 0x000000131300720b */ /* 0x000fe20003fa8000 */
[----:B------:R-:W1:Y:S01]  /*0d90*/  LDC.64 R6, c[0x0][0x218] ;  /* 0x00008600ff067b82 */ /* 0x000e620000000a00 */
[----:B------:R-:W-:Y:S02]  /*0da0*/  SEL R2, R2, 0x6, P4 ;  /* 0x0000000602027807 */ /* 0x000fe40002000000 */
[----:B------:R-:W-:Y:S02]  /*0db0*/  SEL R16, R16, 0xff800000, P2 ;  /* 0xff80000010107807 */ /* 0x000fe40001000000 */
[----:B------:R-:W-:Y:S02]  /*0dc0*/  SEL R17, R17, 0xff800000, P2 ;  /* 0xff80000011117807 */ /* 0x000fe40001000000 */
[----:B------:R-:W-:-:S02]  /*0dd0*/  SEL R18, R18, 0xff800000, P2 ;  /* 0xff80000012127807 */ /* 0x000fc40001000000 */
[----:B------:R-:W-:Y:S02]  /*0de0*/  FSETP.GEU.AND P2, PT, R10, R19, PT ;  /* 0x000000130a00720b */ /* 0x000fe40003f4e000 */
[----:B------:R-:W-:Y:S02]  /*0df0*/  SEL R9, R9, 0x7, P3 ;  /* 0x0000000709097807 */ /* 0x000fe40001800000 */
[----:B------:R-:W-:Y:S02]  /*0e00*/  SEL R2, R2, 0x7, P1 ;  /* 0x0000000702027807 */ /* 0x000fe40000800000 */
[----:B------:R-:W-:Y:S02]  /*0e10*/  FSETP.NAN.AND P4, PT, R18, R18, PT ;  /* 0x000000121200720b */ /* 0x000fe40003f88000 */
[----:B------:R-:W-:Y:S02]  /*0e20*/  FSETP.NAN.AND P3, PT, R17, R17, PT ;  /* 0x000000111100720b */ /* 0x000fe40003f68000 */
[----:B------:R-:W-:-:S02]  /*0e30*/  FSETP.NAN.AND P1, PT, R16, R16, PT ;  /* 0x000000101000720b */ /* 0x000fc40003f28000 */
[----:B------:R-:W-:Y:S02]  /*0e40*/  @!P5 SEL R19, R19, R10, !P2 ;  /* 0x0000000a1313d207 */ /* 0x000fe40005000000 */
[----:B------:R-:W-:Y:S02]  /*0e50*/  SEL R26, R26, 0x7, P6 ;  /* 0x000000071a1a7807 */ /* 0x000fe40003000000 */
[----:B------:R-:W-:Y:S02]  /*0e60*/  SEL R8, R8, 0x7, P0 ;  /* 0x0000000708087807 */ /* 0x000fe40000000000 */
[----:B------:R-:W-:Y:S02]  /*0e70*/  FSETP.GEU.AND P6, PT, R14, R18, PT ;  /* 0x000000120e00720b */ /* 0x000fe40003fce000 */
[----:B------:R-:W-:Y:S02]  /*0e80*/  FSETP.GEU.AND P5, PT, R4, R17, PT ;  /* 0x000000110400720b */ /* 0x000fe40003fae000 */
[----:B------:R-:W-:-:S02]  /*0e90*/  FSETP.GEU.AND P0, PT, R3, R16, PT ;  /* 0x000000100300720b */ /* 0x000fc40003f0e000 */
[----:B------:R-:W-:Y:S02]  /*0ea0*/  SEL R5, R8, 0x8, P2 ;  /* 0x0000000808057807 */ /* 0x000fe40001000000 */
[----:B------:R-:W-:Y:S02]  /*0eb0*/  SEL R26, R26, 0x8, P6 ;  /* 0x000000081a1a7807 */ /* 0x000fe40003000000 */
[----:B------:R-:W-:Y:S02]  /*0ec0*/  SEL R2, R2, 0x8, P5 ;  /* 0x0000000802027807 */ /* 0x000fe40002800000 */
[----:B------:R-:W-:Y:S02]  /*0ed0*/  SEL R9, R9, 0x8, P0 ;  /* 0x0000000809097807 */ /* 0x000fe40000000000 */
[----:B------:R-:W-:Y:S02]  /*0ee0*/  IADD3 R8, P2, R0, UR6, RZ ;  /* 0x0000000600087c10 */ /* 0x000fe4000ff5e0ff */
[----:B------:R-:W-:-:S02]  /*0ef0*/  PRMT R5, R26, 0x3340, R5 ;  /* 0x000033401a057816 */ /* 0x000fc40000000005 */
[----:B------:R-:W-:Y:S01]  /*0f00*/  PRMT R2, R9, 0x3340, R2 ;  /* 0x0000334009027816 */ /* 0x000fe20000000002 */
[----:B-1----:R-:W-:Y:S01]  /*0f10*/  IMAD.WIDE R6, R0, 0x4, R6 ;  /* 0x0000000400067825 */ /* 0x002fe200078e0206 */
[----:B------:R-:W-:Y:S02]  /*0f20*/  @!P4 SEL R18, R18, R14, !P6 ;  /* 0x0000000e1212c207 */ /* 0x000fe40007000000 */
[----:B------:R-:W-:Y:S02]  /*0f30*/  @!P3 SEL R17, R17, R4, !P5 ;  /* 0x000000041111b207 */ /* 0x000fe40006800000 */
[----:B------:R-:W-:Y:S02]  /*0f40*/  @!P1 SEL R16, R16, R3, !P0 ;  /* 0x0000000310109207 */ /* 0x000fe40004000000 */
[----:B------:R-:W-:Y:S02]  /*0f50*/  LEA.HI.X.SX32 R9, R0, UR7, 0x1, P2 ;  /* 0x0000000700097c11 */ /* 0x000fe400090f0eff */
[----:B------:R-:W-:Y:S01]  /*0f60*/  PRMT R5, R2, 0x5410, R5 ;  /* 0x0000541002057816 */ /* 0x000fe20000000005 */
[----:B------:R-:W-:Y:S04]  /*0f70*/  STG.E.128 desc[UR4][R6.64], R16 ;  /* 0x0000001006007986 */ /* 0x000fe8000c101d04 */
[----:B------:R-:W-:Y:S01]  /*0f80*/  STG.E desc[UR4][R8.64], R5 ;  /* 0x0000000508007986 */ /* 0x000fe2000c101904 */
[----:B------:R-:W-:Y:S05]  /*0f90*/  EXIT ;  /* 0x000000000000794d */ /* 0x000fea0003800000 */
.L_x_0:
[----:B------:R-:W-:-:S00]  /*0fa0*/  BRA `(.L_x_0) ;  /* 0xfffffffc00fc7947 */ /* 0x000fc0000383ffff */
[----:B------:R-:W-:-:S00]  /*0fb0*/  NOP ;  /* 0x0000000000007918 */ /* 0x000fc00000000000 */
        /* <DEDUP_REMOVED lines=12> */
.L_x_1:


//--------------------- .nv.constant0.triton_poi_fused_max_pool2d_with_indices_23 --------------------------
	.section	.nv.constant0.triton_poi_fused_max_pool2d_with_indices_23,"a",@progbits
	.sectionflags	@""
	.align	4
.nv.constant0.triton_poi_fused_max_pool2d_with_indices_23:
	.zero		556
